	.headerflags	@"EF_CUDA_TEXMODE_UNIFIED EF_CUDA_64BIT_ADDRESS EF_CUDA_ACCELERATORS EF_CUDA_SM90 EF_CUDA_VIRTUAL_SM(EF_CUDA_SM90)"
	.elftype	@"ET_EXEC"


//--------------------- .nv.info                  --------------------------
	.section	.nv.info,"",@"SHT_CUDA_INFO"
	.align	4


	//----- nvinfo : EIATTR_REGCOUNT
	.align		4
        /*0000*/ 	.byte	0x04, 0x2f
        /*0002*/ 	.short	(.L_3 - .L_2)
	.align		4
.L_2:
        /*0004*/ 	.word	index@(triton_per_fused_mean_pow_sqrt_sub_1)
        /*0008*/ 	.word	0x0000000d


	//----- nvinfo : EIATTR_MIN_STACK_SIZE
	.align		4
.L_3:
        /*000c*/ 	.byte	0x04, 0x12
        /*000e*/ 	.short	(.L_5 - .L_4)
	.align		4
.L_4:
        /*0010*/ 	.word	index@(triton_per_fused_mean_pow_sqrt_sub_1)
        /*0014*/ 	.word	0x00000000


	//----- nvinfo : EIATTR_FRAME_SIZE
	.align		4
.L_5:
        /*0018*/ 	.byte	0x04, 0x11
        /*001a*/ 	.short	(.L_7 - .L_6)
	.align		4
.L_6:
        /*001c*/ 	.word	index@(triton_per_fused_mean_pow_sqrt_sub_1)
        /*0020*/ 	.word	0x00000000


	//----- nvinfo : EIATTR_MIN_STACK_SIZE
	.align		4
.L_7:
        /*0024*/ 	.byte	0x04, 0x12
        /*0026*/ 	.short	(.L_9 - .L_8)
	.align		4
.L_8:
        /*0028*/ 	.word	index@(triton_per_fused_mean_pow_sqrt_sub_1)
        /*002c*/ 	.word	0x00000000
.L_9:


//--------------------- .nv.info.triton_per_fused_mean_pow_sqrt_sub_1 --------------------------
	.section	.nv.info.triton_per_fused_mean_pow_sqrt_sub_1,"",@"SHT_CUDA_INFO"
	.sectionflags	@""
	.align	4


	//----- nvinfo : EIATTR_CUDA_API_VERSION
	.align		4
        /*0000*/ 	.byte	0x04, 0x37
        /*0002*/ 	.short	(.L_11 - .L_10)
.L_10:
        /*0004*/ 	.word	0x0000007c


	//----- nvinfo : EIATTR_KPARAM_INFO
	.align		4
.L_11:
        /*0008*/ 	.byte	0x04, 0x17
        /*000a*/ 	.short	(.L_13 - .L_12)
.L_12:
        /*000c*/ 	.word	0x00000000
        /*0010*/ 	.short	0x0004
        /*0012*/ 	.short	0x001c
        /*0014*/ 	.byte	0x00, 0xf0, 0x11, 0x00


	//----- nvinfo : EIATTR_KPARAM_INFO
	.align		4
.L_13:
        /*0018*/ 	.byte	0x04, 0x17
        /*001a*/ 	.short	(.L_15 - .L_14)
.L_14:
        /*001c*/ 	.word	0x00000000
        /*0020*/ 	.short	0x0003
        /*0022*/ 	.short	0x0018
        /*0024*/ 	.byte	0x00, 0xf0, 0x11, 0x00


	//----- nvinfo : EIATTR_KPARAM_INFO
	.align		4
.L_15:
        /*0028*/ 	.byte	0x04, 0x17
        /*002a*/ 	.short	(.L_17 - .L_16)
.L_16:
        /*002c*/ 	.word	0x00000000
        /*0030*/ 	.short	0x0002
        /*0032*/ 	.short	0x0010
        /*0034*/ 	.byte	0x00, 0xf4, 0x21, 0x00


	//----- nvinfo : EIATTR_KPARAM_INFO
	.align		4
.L_17:
        /*0038*/ 	.byte	0x04, 0x17
        /*003a*/ 	.short	(.L_19 - .L_18)
.L_18:
        /*003c*/ 	.word	0x00000000
        /*0040*/ 	.short	0x0001
        /*0042*/ 	.short	0x0008
        /*0044*/ 	.byte	0x00, 0xf4, 0x21, 0x00


	//----- nvinfo : EIATTR_KPARAM_INFO
	.align		4
.L_19:
        /*0048*/ 	.byte	0x04, 0x17
        /*004a*/ 	.short	(.L_21 - .L_20)
.L_20:
        /*004c*/ 	.word	0x00000000
        /*0050*/ 	.short	0x0000
        /*0052*/ 	.short	0x0000
        /*0054*/ 	.byte	0x00, 0xf4, 0x21, 0x00


	//----- nvinfo : EIATTR_SPARSE_MMA_MASK
	.align		4
.L_21:
        /*0058*/ 	.byte	0x03, 0x50
        /*005a*/ 	.short	0x0000


	//----- nvinfo : EIATTR_MAXREG_COUNT
	.align		4
        /*005c*/ 	.byte	0x03, 0x1b
        /*005e*/ 	.short	0x00ff


	//----- nvinfo : EIATTR_COOP_GROUP_MASK_REGIDS
	.align		4
        /*0060*/ 	.byte	0x04, 0x29
        /*0062*/ 	.short	(.L_23 - .L_22)


	//   ....[0]....
.L_22:
        /*0064*/ 	.word	0xffffffff


	//   ....[1]....
        /*0068*/ 	.word	0xffffffff


	//   ....[2]....
        /*006c*/ 	.word	0xffffffff


	//   ....[3]....
        /*0070*/ 	.word	0xffffffff


	//----- nvinfo : EIATTR_COOP_GROUP_INSTR_OFFSETS
	.align		4
.L_23:
        /*0074*/ 	.byte	0x04, 0x28
        /*0076*/ 	.short	(.L_25 - .L_24)


	//   ....[0]....
.L_24:
        /*0078*/ 	.word	0x00000140


	//   ....[1]....
        /*007c*/ 	.word	0x00000160


	//   ....[2]....
        /*0080*/ 	.word	0x00000180


	//   ....[3]....
        /*0084*/ 	.word	0x000001c0


	//----- nvinfo : EIATTR_EXIT_INSTR_OFFSETS
	.align		4
.L_25:
        /*0088*/ 	.byte	0x04, 0x1c
        /*008a*/ 	.short	(.L_27 - .L_26)


	//   ....[0]....
.L_26:
        /*008c*/ 	.word	0x000001e0


	//   ....[1]....
        /*0090*/ 	.word	0x00000230


	//----- nvinfo : EIATTR_REQNTID
	.align		4
.L_27:
        /*0094*/ 	.byte	0x04, 0x10
        /*0096*/ 	.short	(.L_29 - .L_28)
.L_28:
        /*0098*/ 	.word	0x00000040
        /*009c*/ 	.word	0x00000001
        /*00a0*/ 	.word	0x00000001


	//----- nvinfo : EIATTR_CBANK_PARAM_SIZE
	.align		4
.L_29:
        /*00a4*/ 	.byte	0x03, 0x19
        /*00a6*/ 	.short	0x0020


	//----- nvinfo : EIATTR_PARAM_CBANK
	.align		4
        /*00a8*/ 	.byte	0x04, 0x0a
        /*00aa*/ 	.short	(.L_31 - .L_30)
	.align		4
.L_30:
        /*00ac*/ 	.word	index@(.nv.constant0.triton_per_fused_mean_pow_sqrt_sub_1)
        /*00b0*/ 	.short	0x0210
        /*00b2*/ 	.short	0x0020


	//----- nvinfo : EIATTR_SW_WAR
	.align		4
.L_31:
        /*00b4*/ 	.byte	0x04, 0x36
        /*00b6*/ 	.short	(.L_33 - .L_32)
.L_32:
        /*00b8*/ 	.word	0x00000008
.L_33:


//--------------------- .nv.callgraph             --------------------------
	.section	.nv.callgraph,"",@"SHT_CUDA_CALLGRAPH"
	.align	4
	.sectionentsize	8
	.align		4
        /*0000*/ 	.word	0x00000000
	.align		4
        /*0004*/ 	.word	0xffffffff
	.align		4
        /*0008*/ 	.word	0x00000000
	.align		4
        /*000c*/ 	.word	0xfffffffe
	.align		4
        /*0010*/ 	.word	0x00000000
	.align		4
        /*0014*/ 	.word	0xfffffffd
	.align		4
        /*0018*/ 	.word	0x00000000
	.align		4
        /*001c*/ 	.word	0xfffffffc


//--------------------- .nv.constant4             --------------------------
	.section	.nv.constant4,"a",@progbits
	.align	8
	.align		8
.nv.constant4:
        /*0000*/ 	.dword	_$_str
	.align		8
        /*0008*/ 	.dword	_$_str_$_2


//--------------------- .text.triton_per_fused_mean_pow_sqrt_sub_1 --------------------------
	.section	.text.triton_per_fused_mean_pow_sqrt_sub_1,"ax",@progbits
	.sectionflags	@"SHF_BARRIERS=1"
	.align	128
        .global         triton_per_fused_mean_pow_sqrt_sub_1
        .type           triton_per_fused_mean_pow_sqrt_sub_1,@function
        .size           triton_per_fused_mean_pow_sqrt_sub_1,(.L_x_1 - triton_per_fused_mean_pow_sqrt_sub_1)
        .other          triton_per_fused_mean_pow_sqrt_sub_1,@"STO_CUDA_ENTRY STV_DEFAULT"
triton_per_fused_mean_pow_sqrt_sub_1:
.text.triton_per_fused_mean_pow_sqrt_sub_1:
[----:B------:R-:W0:Y:S02]  /*0000*/  LDC R1, c[0x0][0x28] ;  /* 0x00000a00ff017b82 */ /* 0x000e240000000800 */
[----:B------:R-:W1:Y:S01]  /*0010*/  S2R R10, SR_TID.X ;  /* 0x00000000000a7919 */ /* 0x000e620000002100 */
[----:B------:R-:W2:Y:S01]  /*0020*/  LDC.64 R2, c[0x0][0x218] ;  /* 0x00008600ff027b82 */ /* 0x000ea20000000a00 */
[----:B------:R-:W-:Y:S01]  /*0030*/  HFMA2.MMA R6, -RZ, RZ, 0, 0 ;  /* 0x00000000ff067435 */ /* 0x000fe200000001ff */
[----:B------:R-:W-:Y:S01]  /*0040*/  ULDC.64 UR4, c[0x0][0x208] ;  /* 0x0000820000047ab9 */ /* 0x000fe20000000a00 */
[----:B------:R-:W3:Y:S05]  /*0050*/  S2R R0, SR_CTAID.X ;  /* 0x0000000000007919 */ /* 0x000eea0000002500 */
[----:B------:R-:W4:Y:S01]  /*0060*/  LDC.64 R4, c[0x0][0x220] ;  /* 0x00008800ff047b82 */ /* 0x000f220000000a00 */
[----:B-1----:R-:W-:-:S02]  /*0070*/  LOP3.LUT R7, R10, 0xf, RZ, 0xc0, !PT ;  /* 0x0000000f0a077812 */ /* 0x002fc400078ec0ff */
[----:B---3--:R-:W-:-:S03]  /*0080*/  ISETP.GE.AND P0, PT, R0, 0x10, PT ;  /* 0x000000100000780c */ /* 0x008fc60003f06270 */
[----:B----4-:R-:W-:Y:S01]  /*0090*/  IMAD.WIDE.U32 R4, R7, 0x4, R4 ;  /* 0x0000000407047825 */ /* 0x010fe200078e0004 */
[----:B------:R-:W-:-:S05]  /*00a0*/  LEA R9, R0, R7, 0x4 ;  /* 0x0000000700097211 */ /* 0x000fca00078e20ff */
[----:B--2---:R-:W-:Y:S01]  /*00b0*/  IMAD.WIDE R2, R9, 0x4, R2 ;  /* 0x0000000409027825 */ /* 0x004fe200078e0202 */
[----:B------:R-:W2:Y:S04]  /*00c0*/  LDG.E.EL R5, desc[UR4][R4.64] ;  /* 0x0000000404057981 */ /* 0x000ea8000c2e1900 */
[----:B------:R1:W3:Y:S02]  /*00d0*/  @!P0 LDG.E R6, desc[UR4][R2.64] ;  /* 0x0000000402068981 */ /* 0x0002e4000c1e1900 */
[----:B-1----:R-:W1:Y:S08]  /*00e0*/  LDC.64 R2, c[0x0][0x210] ;  /* 0x00008400ff027b82 */ /* 0x002e700000000a00 */
[----:B------:R-:W-:Y:S01]  /*00f0*/  BAR.SYNC.DEFER_BLOCKING 0x0 ;  /* 0x0000000000007b1d */ /* 0x000fe20000010000 */
[----:B---3--:R-:W-:-:S05]  /*0100*/  SEL R6, R6, RZ, !P0 ;  /* 0x000000ff06067207 */ /* 0x008fca0004000000 */
[----:B--2---:R-:W-:-:S04]  /*0110*/  FFMA R6, R5, -0.0625, R6 ;  /* 0xbd80000005067823 */ /* 0x004fc80000000006 */
[----:B------:R-:W-:-:S05]  /*0120*/  FMUL R6, R6, R6 ;  /* 0x0000000606067220 */ /* 0x000fca0000400000 */
[----:B------:R-:W-:-:S05]  /*0130*/  FSEL R6, R6, RZ, !P0 ;  /* 0x000000ff06067208 */ /* 0x000fca0004000000 */
[----:B------:R-:W2:Y:S02]  /*0140*/  SHFL.BFLY PT, R7, R6, 0x8, 0x1f ;  /* 0x0d001f0006077f89 */ /* 0x000ea400000e0000 */
[----:B--2---:R-:W-:-:S05]  /*0150*/  FADD R7, R6, R7 ;  /* 0x0000000706077221 */ /* 0x004fca0000000000 */
[----:B------:R-:W2:Y:S02]  /*0160*/  SHFL.BFLY PT, R8, R7, 0x4, 0x1f ;  /* 0x0c801f0007087f89 */ /* 0x000ea400000e0000 */
[----:B--2---:R-:W-:-:S05]  /*0170*/  FADD R8, R7, R8 ;  /* 0x0000000807087221 */ /* 0x004fca0000000000 */
[----:B------:R-:W2:Y:S01]  /*0180*/  SHFL.BFLY PT, R9, R8, 0x2, 0x1f ;  /* 0x0c401f0008097f89 */ /* 0x000ea200000e0000 */
[----:B------:R-:W-:-:S04]  /*0190*/  LOP3.LUT P0, RZ, R10, 0x3f, RZ, 0xc0, !PT ;  /* 0x0000003f0aff7812 */ /* 0x000fc8000780c0ff */
[----:B------:R-:W-:Y:S01]  /*01a0*/  ISETP.LT.AND P0, PT, R0, 0x10, !P0 ;  /* 0x000000100000780c */ /* 0x000fe20004701270 */
[----:B--2---:R-:W-:-:S05]  /*01b0*/  FADD R9, R8, R9 ;  /* 0x0000000908097221 */ /* 0x004fca0000000000 */
[----:B------:R-:W2:Y:S02]  /*01c0*/  SHFL.BFLY PT, R4, R9, 0x1, 0x1f ;  /* 0x0c201f0009047f89 */ /* 0x000ea400000e0000 */
[----:B--2---:R-:W-:-:S05]  /*01d0*/  FADD R4, R9, R4 ;  /* 0x0000000409047221 */ /* 0x004fca0000000000 */
[----:B-1----:R-:W-:Y:S05]  /*01e0*/  @!P0 EXIT ;  /* 0x000000000000894d */ /* 0x002fea0003800000 */
[----:B------:R-:W-:Y:S01]  /*01f0*/  FMUL R4, R4, 0.0625 ;  /* 0x3d80000004047820 */ /* 0x000fe20000400000 */
[----:B------:R-:W-:-:S03]  /*0200*/  IMAD.WIDE R2, R0, 0x4, R2 ;  /* 0x0000000400027825 */ /* 0x000fc600078e0202 */
[----:B------:R-:W0:Y:S02]  /*0210*/  MUFU.SQRT R5, R4 ;  /* 0x0000000400057308 */ /* 0x000e240000002000 */
[----:B0-----:R-:W-:Y:S01]  /*0220*/  STG.E desc[UR4][R2.64], R5 ;  /* 0x0000000502007986 */ /* 0x001fe2000c101904 */
[----:B------:R-:W-:Y:S05]  /*0230*/  EXIT ;  /* 0x000000000000794d */ /* 0x000fea0003800000 */
.L_x_0:
[----:B------:R-:W-:-:S00]  /*0240*/  BRA `(.L_x_0) ;  /* 0xfffffffc00fc7947 */ /* 0x000fc0000383ffff */
[----:B------:R-:W-:-:S00]  /*0250*/  NOP ;  /* 0x0000000000007918 */ /* 0x000fc00000000000 */
        /* <DEDUP_REMOVED lines=10> */
.L_x_1:


//--------------------- .nv.global.init           --------------------------
	.section	.nv.global.init,"aw",@progbits
.nv.global.init:
	.type		_$_str,@object
	.size		_$_str,(_$_str_$_2 - _$_str)
_$_str:
        /*0000*/ 	.byte	0x5f, 0x5f, 0x43, 0x55, 0x44, 0x41, 0x5f, 0x46, 0x54, 0x5a, 0x00
	.type		_$_str_$_2,@object
	.size		_$_str_$_2,(.L_1 - _$_str_$_2)
_$_str_$_2:
        /*000b*/ 	.byte	0x5f, 0x5f, 0x43, 0x55, 0x44, 0x41, 0x5f, 0x50, 0x52, 0x45, 0x43, 0x5f, 0x53, 0x51, 0x52, 0x54
        /*001b*/ 	.byte	0x00
.L_1:


//--------------------- .nv.constant0.triton_per_fused_mean_pow_sqrt_sub_1 --------------------------
	.section	.nv.constant0.triton_per_fused_mean_pow_sqrt_sub_1,"a",@progbits
	.sectionflags	@""
	.align	4
.nv.constant0.triton_per_fused_mean_pow_sqrt_sub_1:
	.zero		560
